//
// Generated by NVIDIA NVVM Compiler
//
// Compiler Build ID: CL-36424714
// Cuda compilation tools, release 13.0, V13.0.88
// Based on NVVM 20.0.0
//

.version 9.0
.target sm_100
.address_size 64

	// .globl	_Z21copyBitsToCheckmatrixPjPfS0_jj

.visible .entry _Z21copyBitsToCheckmatrixPjPfS0_jj(
	.param .u64 .ptr .align 1 _Z21copyBitsToCheckmatrixPjPfS0_jj_param_0,
	.param .u64 .ptr .align 1 _Z21copyBitsToCheckmatrixPjPfS0_jj_param_1,
	.param .u64 .ptr .align 1 _Z21copyBitsToCheckmatrixPjPfS0_jj_param_2,
	.param .u32 _Z21copyBitsToCheckmatrixPjPfS0_jj_param_3,
	.param .u32 _Z21copyBitsToCheckmatrixPjPfS0_jj_param_4
)
{
	.reg .pred 	%p<3>;
	.reg .b32 	%r<8>;
	.reg .b32 	%f<2>;
	.reg .b64 	%rd<14>;

	ld.param.u64 	%rd5, [_Z21copyBitsToCheckmatrixPjPfS0_jj_param_0];
	ld.param.u64 	%rd3, [_Z21copyBitsToCheckmatrixPjPfS0_jj_param_1];
	ld.param.u64 	%rd4, [_Z21copyBitsToCheckmatrixPjPfS0_jj_param_2];
	ld.param.u32 	%r3, [_Z21copyBitsToCheckmatrixPjPfS0_jj_param_3];
	cvta.to.global.u64 	%rd1, %rd5;
	mov.u32 	%r1, %ctaid.x;
	mov.u32 	%r2, %tid.x;
	setp.ge.u32 	%p1, %r1, %r3;
	@%p1 bra 	$L__BB0_3;
	cvta.to.global.u64 	%rd6, %rd3;
	mul.wide.u32 	%rd7, %r1, 4;
	add.s64 	%rd8, %rd1, %rd7;
	ld.global.u32 	%r4, [%rd8];
	add.s64 	%rd2, %rd6, %rd7;
	setp.ge.u32 	%p2, %r2, %r4;
	@%p2 bra 	$L__BB0_3;
	ld.global.f32 	%f1, [%rd2];
	mad.lo.s32 	%r5, %r3, %r2, %r3;
	add.s32 	%r6, %r5, %r1;
	mul.wide.u32 	%rd9, %r6, 4;
	add.s64 	%rd10, %rd1, %rd9;
	ld.global.u32 	%r7, [%rd10];
	cvta.to.global.u64 	%rd11, %rd4;
	mul.wide.u32 	%rd12, %r7, 4;
	add.s64 	%rd13, %rd11, %rd12;
	st.global.f32 	[%rd13], %f1;
$L__BB0_3:
	ret;

}


// ===== COMPILED SASS (sm_100) =====

	.target	sm_100

	.elftype	@"ET_EXEC"


//--------------------- .note.nv.tkinfo           --------------------------
	.section	.note.nv.tkinfo,"",@"SHT_NOTE"
	.sectionflags	@"SHF_NOTE_NV_TKINFO"
	.tkinfo
        /*0018*/ 	.word	0x00000002
        /*0030*/ 	.string	""
        /*0030*/ 	.string	"ptxas"
        /*0030*/ 	.string	"Cuda compilation tools, release 13.0, V13.0.88"
        /*0030*/ 	.string	"Build cuda_13.0.r13.0/compiler.36424714_0"
        /*0030*/ 	.string	"-arch sm_100 -m 64 "



//--------------------- .note.nv.cuinfo           --------------------------
	.section	.note.nv.cuinfo,"",@"SHT_NOTE"
	.sectionflags	@"SHF_NOTE_NV_CUINFO"
        /*0018*/ 	.short	0x0002
        /*001a*/ 	.short	0x0064
        /*001c*/ 	.short	0x0082
	.zero		2


//--------------------- .nv.info                  --------------------------
	.section	.nv.info,"",@"SHT_CUDA_INFO"
	.align	4


	//----- nvinfo : EIATTR_REGCOUNT
	.align		4
        /*0000*/ 	.byte	0x04, 0x2f
        /*0002*/ 	.short	(.L_1 - .L_0)
	.align		4
.L_0:
        /*0004*/ 	.word	index@(_Z21copyBitsToCheckmatrixPjPfS0_jj)
        /*0008*/ 	.word	0x0000000e


	//----- nvinfo : EIATTR_FRAME_SIZE
	.align		4
.L_1:
        /*000c*/ 	.byte	0x04, 0x11
        /*000e*/ 	.short	(.L_3 - .L_2)
	.align		4
.L_2:
        /*0010*/ 	.word	index@(_Z21copyBitsToCheckmatrixPjPfS0_jj)
        /*0014*/ 	.word	0x00000000


	//----- nvinfo : EIATTR_MIN_STACK_SIZE
	.align		4
.L_3:
        /*0018*/ 	.byte	0x04, 0x12
        /*001a*/ 	.short	(.L_5 - .L_4)
	.align		4
.L_4:
        /*001c*/ 	.word	index@(_Z21copyBitsToCheckmatrixPjPfS0_jj)
        /*0020*/ 	.word	0x00000000
.L_5:


//--------------------- .nv.compat                --------------------------
	.section	.nv.compat,"",@"SHT_CUDA_COMPAT_INFO"
	.align	4
        /*0000*/ 	.byte	0x02, 0x09, 0x00, 0x00, 0x02, 0x02, 0x01, 0x00, 0x02, 0x05, 0x05, 0x00, 0x03, 0x07, 0x01, 0x01
        /*0010*/ 	.byte	0x02, 0x03, 0x00, 0x00, 0x02, 0x06, 0x01, 0x00, 0x04, 0x0b, 0x08, 0x00, 0x09, 0x00, 0x00, 0x00
        /*0020*/ 	.byte	0x00, 0x00, 0x00, 0x00


//--------------------- .nv.info._Z21copyBitsToCheckmatrixPjPfS0_jj --------------------------
	.section	.nv.info._Z21copyBitsToCheckmatrixPjPfS0_jj,"",@"SHT_CUDA_INFO"
	.sectionflags	@""
	.align	4


	//----- nvinfo : EIATTR_CUDA_API_VERSION
	.align		4
        /*0000*/ 	.byte	0x04, 0x37
        /*0002*/ 	.short	(.L_7 - .L_6)
.L_6:
        /*0004*/ 	.word	0x00000082


	//----- nvinfo : EIATTR_KPARAM_INFO
	.align		4
.L_7:
        /*0008*/ 	.byte	0x04, 0x17
        /*000a*/ 	.short	(.L_9 - .L_8)
.L_8:
        /*000c*/ 	.word	0x00000000
        /*0010*/ 	.short	0x0004
        /*0012*/ 	.short	0x001c
        /*0014*/ 	.byte	0x00, 0xf0, 0x11, 0x00


	//----- nvinfo : EIATTR_KPARAM_INFO
	.align		4
.L_9:
        /*0018*/ 	.byte	0x04, 0x17
        /*001a*/ 	.short	(.L_11 - .L_10)
.L_10:
        /*001c*/ 	.word	0x00000000
        /*0020*/ 	.short	0x0003
        /*0022*/ 	.short	0x0018
        /*0024*/ 	.byte	0x00, 0xf0, 0x11, 0x00


	//----- nvinfo : EIATTR_KPARAM_INFO
	.align		4
.L_11:
        /*0028*/ 	.byte	0x04, 0x17
        /*002a*/ 	.short	(.L_13 - .L_12)
.L_12:
        /*002c*/ 	.word	0x00000000
        /*0030*/ 	.short	0x0002
        /*0032*/ 	.short	0x0010
        /*0034*/ 	.byte	0x00, 0xf5, 0x21, 0x00


	//----- nvinfo : EIATTR_KPARAM_INFO
	.align		4
.L_13:
        /*0038*/ 	.byte	0x04, 0x17
        /*003a*/ 	.short	(.L_15 - .L_14)
.L_14:
        /*003c*/ 	.word	0x00000000
        /*0040*/ 	.short	0x0001
        /*0042*/ 	.short	0x0008
        /*0044*/ 	.byte	0x00, 0xf5, 0x21, 0x00


	//----- nvinfo : EIATTR_KPARAM_INFO
	.align		4
.L_15:
        /*0048*/ 	.byte	0x04, 0x17
        /*004a*/ 	.short	(.L_17 - .L_16)
.L_16:
        /*004c*/ 	.word	0x00000000
        /*0050*/ 	.short	0x0000
        /*0052*/ 	.short	0x0000
        /*0054*/ 	.byte	0x00, 0xf5, 0x21, 0x00


	//----- nvinfo : EIATTR_SPARSE_MMA_MASK
	.align		4
.L_17:
        /*0058*/ 	.byte	0x03, 0x50
        /*005a*/ 	.short	0x0000


	//----- nvinfo : EIATTR_MAXREG_COUNT
	.align		4
        /*005c*/ 	.byte	0x03, 0x1b
        /*005e*/ 	.short	0x00ff


	//----- nvinfo : EIATTR_MERCURY_ISA_VERSION
	.align		4
        /*0060*/ 	.byte	0x03, 0x5f
        /*0062*/ 	.short	0x0101


	//----- nvinfo : EIATTR_VRC_CTA_INIT_COUNT
	.align		4
        /*0064*/ 	.byte	0x02, 0x4a
	.zero		1
	.zero		1


	//----- nvinfo : EIATTR_EXIT_INSTR_OFFSETS
	.align		4
        /*0068*/ 	.byte	0x04, 0x1c
        /*006a*/ 	.short	(.L_19 - .L_18)


	//   ....[0]....
.L_18:
        /*006c*/ 	.word	0x00000040


	//   ....[1]....
        /*0070*/ 	.word	0x000000c0


	//   ....[2]....
        /*0074*/ 	.word	0x00000160


	//----- nvinfo : EIATTR_CBANK_PARAM_SIZE
	.align		4
.L_19:
        /*0078*/ 	.byte	0x03, 0x19
        /*007a*/ 	.short	0x0020


	//----- nvinfo : EIATTR_PARAM_CBANK
	.align		4
        /*007c*/ 	.byte	0x04, 0x0a
        /*007e*/ 	.short	(.L_21 - .L_20)
	.align		4
.L_20:
        /*0080*/ 	.word	index@(.nv.constant0._Z21copyBitsToCheckmatrixPjPfS0_jj)
        /*0084*/ 	.short	0x0380
        /*0086*/ 	.short	0x0020


	//----- nvinfo : EIATTR_SW_WAR
	.align		4
.L_21:
        /*0088*/ 	.byte	0x04, 0x36
        /*008a*/ 	.short	(.L_23 - .L_22)
.L_22:
        /*008c*/ 	.word	0x00000008
.L_23:


//--------------------- .nv.callgraph             --------------------------
	.section	.nv.callgraph,"",@"SHT_CUDA_CALLGRAPH"
	.align	4
	.sectionentsize	8
	.align		4
        /*0000*/ 	.word	0x00000000
	.align		4
        /*0004*/ 	.word	0xffffffff
	.align		4
        /*0008*/ 	.word	0x00000000
	.align		4
        /*000c*/ 	.word	0xfffffffe
	.align		4
        /*0010*/ 	.word	0x00000000
	.align		4
        /*0014*/ 	.word	0xfffffffd
	.align		4
        /*0018*/ 	.word	0x00000000
	.align		4
        /*001c*/ 	.word	0xfffffffc


//--------------------- .text._Z21copyBitsToCheckmatrixPjPfS0_jj --------------------------
	.section	.text._Z21copyBitsToCheckmatrixPjPfS0_jj,"ax",@progbits
	.align	128
        .global         _Z21copyBitsToCheckmatrixPjPfS0_jj
        .type           _Z21copyBitsToCheckmatrixPjPfS0_jj,@function
        .size           _Z21copyBitsToCheckmatrixPjPfS0_jj,(.L_x_1 - _Z21copyBitsToCheckmatrixPjPfS0_jj)
        .other          _Z21copyBitsToCheckmatrixPjPfS0_jj,@"STO_CUDA_ENTRY STV_DEFAULT"
_Z21copyBitsToCheckmatrixPjPfS0_jj:
.text._Z21copyBitsToCheckmatrixPjPfS0_jj:
[----:B------:R-:W-:Y:S01]  /*0000*/  LDC R1, c[0x0][0x37c] ;  /* 0x0000df00ff017b82 */ /* 0x000fe20000000800 */
[----:B------:R-:W0:Y:S07]  /*0010*/  S2R R9, SR_CTAID.X ;  /* 0x0000000000097919 */ /* 0x000e2e0000002500 */
[----:B------:R-:W0:Y:S02]  /*0020*/  LDC R0, c[0x0][0x398] ;  /* 0x0000e600ff007b82 */ /* 0x000e240000000800 */
[----:B0-----:R-:W-:-:S13]  /*0030*/  ISETP.GE.U32.AND P0, PT, R9, R0, PT ;  /* 0x000000000900720c */ /* 0x001fda0003f06070 */
[----:B------:R-:W-:Y:S05]  /*0040*/  @P0 EXIT ;  /* 0x000000000000094d */ /* 0x000fea0003800000 */
[----:B------:R-:W0:Y:S01]  /*0050*/  LDC.64 R4, c[0x0][0x380] ;  /* 0x0000e000ff047b82 */ /* 0x000e220000000a00 */
[----:B------:R-:W1:Y:S01]  /*0060*/  LDCU.64 UR4, c[0x0][0x358] ;  /* 0x00006b00ff0477ac */ /* 0x000e620008000a00 */
[----:B------:R-:W2:Y:S06]  /*0070*/  S2R R11, SR_TID.X ;  /* 0x00000000000b7919 */ /* 0x000eac0000002100 */
[----:B------:R-:W3:Y:S01]  /*0080*/  LDC.64 R6, c[0x0][0x388] ;  /* 0x0000e200ff067b82 */ /* 0x000ee20000000a00 */
[----:B0-----:R-:W-:-:S06]  /*0090*/  IMAD.WIDE.U32 R2, R9, 0x4, R4 ;  /* 0x0000000409027825 */ /* 0x001fcc00078e0004 */
[----:B-1----:R-:W2:Y:S02]  /*00a0*/  LDG.E R2, desc[UR4][R2.64] ;  /* 0x0000000402027981 */ /* 0x002ea4000c1e1900 */
[----:B--2---:R-:W-:-:S13]  /*00b0*/  ISETP.GE.U32.AND P0, PT, R11, R2, PT ;  /* 0x000000020b00720c */ /* 0x004fda0003f06070 */
[----:B---3--:R-:W-:Y:S05]  /*00c0*/  @P0 EXIT ;  /* 0x000000000000094d */ /* 0x008fea0003800000 */
[----:B------:R-:W-:-:S05]  /*00d0*/  IMAD R0, R11, R0, R0 ;  /* 0x000000000b007224 */ /* 0x000fca00078e0200 */
[----:B------:R-:W-:-:S05]  /*00e0*/  IADD3 R3, PT, PT, R0, R9, RZ ;  /* 0x0000000900037210 */ /* 0x000fca0007ffe0ff */
[----:B------:R-:W-:-:S04]  /*00f0*/  IMAD.WIDE.U32 R4, R3, 0x4, R4 ;  /* 0x0000000403047825 */ /* 0x000fc800078e0004 */
[----:B------:R-:W-:Y:S02]  /*0100*/  IMAD.WIDE.U32 R2, R9, 0x4, R6 ;  /* 0x0000000409027825 */ /* 0x000fe400078e0006 */
[----:B------:R-:W2:Y:S01]  /*0110*/  LDG.E R5, desc[UR4][R4.64] ;  /* 0x0000000404057981 */ /* 0x000ea2000c1e1900 */
[----:B------:R-:W2:Y:S03]  /*0120*/  LDC.64 R6, c[0x0][0x390] ;  /* 0x0000e400ff067b82 */ /* 0x000ea60000000a00 */
[----:B------:R-:W3:Y:S01]  /*0130*/  LDG.E R3, desc[UR4][R2.64] ;  /* 0x0000000402037981 */ /* 0x000ee2000c1e1900 */
[----:B--2---:R-:W-:-:S05]  /*0140*/  IMAD.WIDE.U32 R6, R5, 0x4, R6 ;  /* 0x0000000405067825 */ /* 0x004fca00078e0006 */
[----:B---3--:R-:W-:Y:S01]  /*0150*/  STG.E desc[UR4][R6.64], R3 ;  /* 0x0000000306007986 */ /* 0x008fe2000c101904 */
[----:B------:R-:W-:Y:S05]  /*0160*/  EXIT ;  /* 0x000000000000794d */ /* 0x000fea0003800000 */
.L_x_0:
[----:B------:R-:W-:-:S00]  /*0170*/  BRA `(.L_x_0) ;  /* 0xfffffffc00fc7947 */ /* 0x000fc0000383ffff */
[----:B------:R-:W-:-:S00]  /*0180*/  NOP ;  /* 0x0000000000007918 */ /* 0x000fc00000000000 */
[----:B------:R-:W-:-:S00]  /*0190*/  NOP ;  /* 0x0000000000007918 */ /* 0x000fc00000000000 */
[----:B------:R-:W-:-:S00]  /*01a0*/  NOP ;  /* 0x0000000000007918 */ /* 0x000fc00000000000 */
[----:B------:R-:W-:-:S00]  /*01b0*/  NOP ;  /* 0x0000000000007918 */ /* 0x000fc00000000000 */
[----:B------:R-:W-:-:S00]  /*01c0*/  NOP ;  /* 0x0000000000007918 */ /* 0x000fc00000000000 */
[----:B------:R-:W-:-:S00]  /*01d0*/  NOP ;  /* 0x0000000000007918 */ /* 0x000fc00000000000 */
[----:B------:R-:W-:-:S00]  /*01e0*/  NOP ;  /* 0x0000000000007918 */ /* 0x000fc00000000000 */
[----:B------:R-:W-:-:S00]  /*01f0*/  NOP ;  /* 0x0000000000007918 */ /* 0x000fc00000000000 */
.L_x_1:


//--------------------- .nv.shared.reserved.0     --------------------------
	.section	.nv.shared.reserved.0,"aw",@nobits
	.weak		__nv_reservedSMEM_offset_0_alias
	.size		__nv_reservedSMEM_offset_0_alias, 0, 64
	.other		__nv_reservedSMEM_offset_0_alias,@"STO_CUDA_RESERVED_SHARED STV_DEFAULT"
__nv_reservedSMEM_offset_0_alias:
	.zero		0
	.zero		64


//--------------------- .nv.constant0._Z21copyBitsToCheckmatrixPjPfS0_jj --------------------------
	.section	.nv.constant0._Z21copyBitsToCheckmatrixPjPfS0_jj,"a",@progbits
	.sectionflags	@""
	.align	4
.nv.constant0._Z21copyBitsToCheckmatrixPjPfS0_jj:
	.zero		928


//--------------------- SYMBOLS --------------------------

	.type		.nv.reservedSmem.offset0,@object
	.size		.nv.reservedSmem.offset0,0x4
